//
// Generated by NVIDIA NVVM Compiler
//
// Compiler Build ID: CL-36424714
// Cuda compilation tools, release 13.0, V13.0.88
// Based on NVVM 20.0.0
//

.version 9.0
.target sm_100
.address_size 64

	// .globl	_Z19collateSegments_gpuPiS_S_i

.visible .entry _Z19collateSegments_gpuPiS_S_i(
	.param .u64 .ptr .align 1 _Z19collateSegments_gpuPiS_S_i_param_0,
	.param .u64 .ptr .align 1 _Z19collateSegments_gpuPiS_S_i_param_1,
	.param .u64 .ptr .align 1 _Z19collateSegments_gpuPiS_S_i_param_2,
	.param .u32 _Z19collateSegments_gpuPiS_S_i_param_3
)
{
	.reg .pred 	%p<5>;
	.reg .b32 	%r<17>;
	.reg .b64 	%rd<18>;

	ld.param.u64 	%rd6, [_Z19collateSegments_gpuPiS_S_i_param_0];
	ld.param.u64 	%rd7, [_Z19collateSegments_gpuPiS_S_i_param_1];
	ld.param.u64 	%rd8, [_Z19collateSegments_gpuPiS_S_i_param_2];
	ld.param.u32 	%r8, [_Z19collateSegments_gpuPiS_S_i_param_3];
	cvta.to.global.u64 	%rd1, %rd8;
	cvta.to.global.u64 	%rd2, %rd7;
	cvta.to.global.u64 	%rd3, %rd6;
	mov.u32 	%r9, %ctaid.x;
	mov.u32 	%r1, %ntid.x;
	mov.u32 	%r10, %tid.x;
	mad.lo.s32 	%r16, %r9, %r1, %r10;
	setp.ge.s32 	%p1, %r16, %r8;
	@%p1 bra 	$L__BB0_7;
	add.s32 	%r3, %r8, -1;
	mov.u32 	%r11, %nctaid.x;
	mul.lo.s32 	%r4, %r1, %r11;
	mul.wide.s32 	%rd9, %r8, 4;
	add.s64 	%rd4, %rd2, %rd9;
	add.s64 	%rd5, %rd3, %rd9;
$L__BB0_2:
	setp.ne.s32 	%p2, %r16, %r3;
	@%p2 bra 	$L__BB0_4;
	ld.global.u32 	%r14, [%rd4+-4];
	ld.global.u32 	%r15, [%rd5+-4];
	mul.wide.s32 	%rd16, %r15, 4;
	add.s64 	%rd17, %rd1, %rd16;
	st.global.u32 	[%rd17], %r14;
	bra.uni 	$L__BB0_6;
$L__BB0_4:
	mul.wide.s32 	%rd10, %r16, 4;
	add.s64 	%rd11, %rd3, %rd10;
	ld.global.u32 	%r6, [%rd11];
	ld.global.u32 	%r12, [%rd11+4];
	setp.eq.s32 	%p3, %r6, %r12;
	@%p3 bra 	$L__BB0_6;
	add.s64 	%rd13, %rd2, %rd10;
	ld.global.u32 	%r13, [%rd13];
	mul.wide.s32 	%rd14, %r6, 4;
	add.s64 	%rd15, %rd1, %rd14;
	st.global.u32 	[%rd15], %r13;
$L__BB0_6:
	add.s32 	%r16, %r16, %r4;
	setp.lt.s32 	%p4, %r16, %r8;
	@%p4 bra 	$L__BB0_2;
$L__BB0_7:
	ret;

}


// ===== COMPILED SASS (sm_100) =====

	.target	sm_100

	.elftype	@"ET_EXEC"


//--------------------- .note.nv.tkinfo           --------------------------
	.section	.note.nv.tkinfo,"",@"SHT_NOTE"
	.sectionflags	@"SHF_NOTE_NV_TKINFO"
	.tkinfo
        /*0018*/ 	.word	0x00000002
        /*0030*/ 	.string	""
        /*0030*/ 	.string	"ptxas"
        /*0030*/ 	.string	"Cuda compilation tools, release 13.0, V13.0.88"
        /*0030*/ 	.string	"Build cuda_13.0.r13.0/compiler.36424714_0"
        /*0030*/ 	.string	"-arch sm_100 -m 64 "



//--------------------- .note.nv.cuinfo           --------------------------
	.section	.note.nv.cuinfo,"",@"SHT_NOTE"
	.sectionflags	@"SHF_NOTE_NV_CUINFO"
        /*0018*/ 	.short	0x0002
        /*001a*/ 	.short	0x0064
        /*001c*/ 	.short	0x0082
	.zero		2


//--------------------- .nv.info                  --------------------------
	.section	.nv.info,"",@"SHT_CUDA_INFO"
	.align	4


	//----- nvinfo : EIATTR_REGCOUNT
	.align		4
        /*0000*/ 	.byte	0x04, 0x2f
        /*0002*/ 	.short	(.L_1 - .L_0)
	.align		4
.L_0:
        /*0004*/ 	.word	index@(_Z19collateSegments_gpuPiS_S_i)
        /*0008*/ 	.word	0x00000014


	//----- nvinfo : EIATTR_FRAME_SIZE
	.align		4
.L_1:
        /*000c*/ 	.byte	0x04, 0x11
        /*000e*/ 	.short	(.L_3 - .L_2)
	.align		4
.L_2:
        /*0010*/ 	.word	index@(_Z19collateSegments_gpuPiS_S_i)
        /*0014*/ 	.word	0x00000000


	//----- nvinfo : EIATTR_MIN_STACK_SIZE
	.align		4
.L_3:
        /*0018*/ 	.byte	0x04, 0x12
        /*001a*/ 	.short	(.L_5 - .L_4)
	.align		4
.L_4:
        /*001c*/ 	.word	index@(_Z19collateSegments_gpuPiS_S_i)
        /*0020*/ 	.word	0x00000000
.L_5:


//--------------------- .nv.compat                --------------------------
	.section	.nv.compat,"",@"SHT_CUDA_COMPAT_INFO"
	.align	4
        /*0000*/ 	.byte	0x02, 0x09, 0x00, 0x00, 0x02, 0x02, 0x01, 0x00, 0x02, 0x05, 0x05, 0x00, 0x03, 0x07, 0x01, 0x01
        /*0010*/ 	.byte	0x02, 0x03, 0x00, 0x00, 0x02, 0x06, 0x01, 0x00, 0x04, 0x0b, 0x08, 0x00, 0x09, 0x00, 0x00, 0x00
        /*0020*/ 	.byte	0x00, 0x00, 0x00, 0x00


//--------------------- .nv.info._Z19collateSegments_gpuPiS_S_i --------------------------
	.section	.nv.info._Z19collateSegments_gpuPiS_S_i,"",@"SHT_CUDA_INFO"
	.sectionflags	@""
	.align	4


	//----- nvinfo : EIATTR_CUDA_API_VERSION
	.align		4
        /*0000*/ 	.byte	0x04, 0x37
        /*0002*/ 	.short	(.L_7 - .L_6)
.L_6:
        /*0004*/ 	.word	0x00000082


	//----- nvinfo : EIATTR_KPARAM_INFO
	.align		4
.L_7:
        /*0008*/ 	.byte	0x04, 0x17
        /*000a*/ 	.short	(.L_9 - .L_8)
.L_8:
        /*000c*/ 	.word	0x00000000
        /*0010*/ 	.short	0x0003
        /*0012*/ 	.short	0x0018
        /*0014*/ 	.byte	0x00, 0xf0, 0x11, 0x00


	//----- nvinfo : EIATTR_KPARAM_INFO
	.align		4
.L_9:
        /*0018*/ 	.byte	0x04, 0x17
        /*001a*/ 	.short	(.L_11 - .L_10)
.L_10:
        /*001c*/ 	.word	0x00000000
        /*0020*/ 	.short	0x0002
        /*0022*/ 	.short	0x0010
        /*0024*/ 	.byte	0x00, 0xf5, 0x21, 0x00


	//----- nvinfo : EIATTR_KPARAM_INFO
	.align		4
.L_11:
        /*0028*/ 	.byte	0x04, 0x17
        /*002a*/ 	.short	(.L_13 - .L_12)
.L_12:
        /*002c*/ 	.word	0x00000000
        /*0030*/ 	.short	0x0001
        /*0032*/ 	.short	0x0008
        /*0034*/ 	.byte	0x00, 0xf5, 0x21, 0x00


	//----- nvinfo : EIATTR_KPARAM_INFO
	.align		4
.L_13:
        /*0038*/ 	.byte	0x04, 0x17
        /*003a*/ 	.short	(.L_15 - .L_14)
.L_14:
        /*003c*/ 	.word	0x00000000
        /*0040*/ 	.short	0x0000
        /*0042*/ 	.short	0x0000
        /*0044*/ 	.byte	0x00, 0xf5, 0x21, 0x00


	//----- nvinfo : EIATTR_SPARSE_MMA_MASK
	.align		4
.L_15:
        /*0048*/ 	.byte	0x03, 0x50
        /*004a*/ 	.short	0x0000


	//----- nvinfo : EIATTR_MAXREG_COUNT
	.align		4
        /*004c*/ 	.byte	0x03, 0x1b
        /*004e*/ 	.short	0x00ff


	//----- nvinfo : EIATTR_MERCURY_ISA_VERSION
	.align		4
        /*0050*/ 	.byte	0x03, 0x5f
        /*0052*/ 	.short	0x0101


	//----- nvinfo : EIATTR_VRC_CTA_INIT_COUNT
	.align		4
        /*0054*/ 	.byte	0x02, 0x4a
	.zero		1
	.zero		1


	//----- nvinfo : EIATTR_EXIT_INSTR_OFFSETS
	.align		4
        /*0058*/ 	.byte	0x04, 0x1c
        /*005a*/ 	.short	(.L_17 - .L_16)


	//   ....[0]....
.L_16:
        /*005c*/ 	.word	0x00000070


	//   ....[1]....
        /*0060*/ 	.word	0x00000290


	//----- nvinfo : EIATTR_CRS_STACK_SIZE
	.align		4
.L_17:
        /*0064*/ 	.byte	0x04, 0x1e
        /*0066*/ 	.short	(.L_19 - .L_18)
.L_18:
        /*0068*/ 	.word	0x00000000


	//----- nvinfo : EIATTR_CBANK_PARAM_SIZE
	.align		4
.L_19:
        /*006c*/ 	.byte	0x03, 0x19
        /*006e*/ 	.short	0x001c


	//----- nvinfo : EIATTR_PARAM_CBANK
	.align		4
        /*0070*/ 	.byte	0x04, 0x0a
        /*0072*/ 	.short	(.L_21 - .L_20)
	.align		4
.L_20:
        /*0074*/ 	.word	index@(.nv.constant0._Z19collateSegments_gpuPiS_S_i)
        /*0078*/ 	.short	0x0380
        /*007a*/ 	.short	0x001c


	//----- nvinfo : EIATTR_SW_WAR
	.align		4
.L_21:
        /*007c*/ 	.byte	0x04, 0x36
        /*007e*/ 	.short	(.L_23 - .L_22)
.L_22:
        /*0080*/ 	.word	0x00000008
.L_23:


//--------------------- .nv.callgraph             --------------------------
	.section	.nv.callgraph,"",@"SHT_CUDA_CALLGRAPH"
	.align	4
	.sectionentsize	8
	.align		4
        /*0000*/ 	.word	0x00000000
	.align		4
        /*0004*/ 	.word	0xffffffff
	.align		4
        /*0008*/ 	.word	0x00000000
	.align		4
        /*000c*/ 	.word	0xfffffffe
	.align		4
        /*0010*/ 	.word	0x00000000
	.align		4
        /*0014*/ 	.word	0xfffffffd
	.align		4
        /*0018*/ 	.word	0x00000000
	.align		4
        /*001c*/ 	.word	0xfffffffc


//--------------------- .text._Z19collateSegments_gpuPiS_S_i --------------------------
	.section	.text._Z19collateSegments_gpuPiS_S_i,"ax",@progbits
	.align	128
        .global         _Z19collateSegments_gpuPiS_S_i
        .type           _Z19collateSegments_gpuPiS_S_i,@function
        .size           _Z19collateSegments_gpuPiS_S_i,(.L_x_5 - _Z19collateSegments_gpuPiS_S_i)
        .other          _Z19collateSegments_gpuPiS_S_i,@"STO_CUDA_ENTRY STV_DEFAULT"
_Z19collateSegments_gpuPiS_S_i:
.text._Z19collateSegments_gpuPiS_S_i:
[----:B------:R-:W-:Y:S01]  /*0000*/  LDC R1, c[0x0][0x37c] ;  /* 0x0000df00ff017b82 */ /* 0x000fe20000000800 */
[----:B------:R-:W0:Y:S07]  /*0010*/  S2R R13, SR_TID.X ;  /* 0x00000000000d7919 */ /* 0x000e2e0000002100 */
[----:B------:R-:W0:Y:S08]  /*0020*/  S2UR UR4, SR_CTAID.X ;  /* 0x00000000000479c3 */ /* 0x000e300000002500 */
[----:B------:R-:W0:Y:S08]  /*0030*/  LDC R12, c[0x0][0x360] ;  /* 0x0000d800ff0c7b82 */ /* 0x000e300000000800 */
[----:B------:R-:W1:Y:S01]  /*0040*/  LDC R15, c[0x0][0x398] ;  /* 0x0000e600ff0f7b82 */ /* 0x000e620000000800 */
[----:B0-----:R-:W-:-:S05]  /*0050*/  IMAD R13, R12, UR4, R13 ;  /* 0x000000040c0d7c24 */ /* 0x001fca000f8e020d */
[----:B-1----:R-:W-:-:S13]  /*0060*/  ISETP.GE.AND P0, PT, R13, R15, PT ;  /* 0x0000000f0d00720c */ /* 0x002fda0003f06270 */
[----:B------:R-:W-:Y:S05]  /*0070*/  @P0 EXIT ;  /* 0x000000000000094d */ /* 0x000fea0003800000 */
[----:B------:R-:W0:Y:S01]  /*0080*/  LDC.64 R8, c[0x0][0x388] ;  /* 0x0000e200ff087b82 */ /* 0x000e220000000a00 */
[----:B------:R-:W1:Y:S01]  /*0090*/  LDCU UR4, c[0x0][0x370] ;  /* 0x00006e00ff0477ac */ /* 0x000e620008000800 */
[----:B------:R-:W-:Y:S01]  /*00a0*/  IADD3 R0, PT, PT, R15, -0x1, RZ ;  /* 0xffffffff0f007810 */ /* 0x000fe20007ffe0ff */
[----:B------:R-:W2:Y:S05]  /*00b0*/  LDCU.64 UR6, c[0x0][0x358] ;  /* 0x00006b00ff0677ac */ /* 0x000eaa0008000a00 */
[----:B------:R-:W3:Y:S01]  /*00c0*/  LDC.64 R10, c[0x0][0x380] ;  /* 0x0000e000ff0a7b82 */ /* 0x000ee20000000a00 */
[----:B------:R-:W4:Y:S07]  /*00d0*/  LDCU UR5, c[0x0][0x398] ;  /* 0x00007300ff0577ac */ /* 0x000f2e0008000800 */
[----:B------:R-:W2:Y:S01]  /*00e0*/  LDC.64 R6, c[0x0][0x390] ;  /* 0x0000e400ff067b82 */ /* 0x000ea20000000a00 */
[----:B-1----:R-:W-:-:S07]  /*00f0*/  IMAD R12, R12, UR4, RZ ;  /* 0x000000040c0c7c24 */ /* 0x002fce000f8e02ff */
[----:B------:R-:W1:Y:S01]  /*0100*/  LDC.64 R4, c[0x0][0x380] ;  /* 0x0000e000ff047b82 */ /* 0x000e620000000a00 */
[----:B0-----:R-:W-:-:S07]  /*0110*/  IMAD.WIDE R8, R15, 0x4, R8 ;  /* 0x000000040f087825 */ /* 0x001fce00078e0208 */
[----:B------:R-:W0:Y:S01]  /*0120*/  LDC.64 R2, c[0x0][0x388] ;  /* 0x0000e200ff027b82 */ /* 0x000e220000000a00 */
[----:B---34-:R-:W-:-:S07]  /*0130*/  IMAD.WIDE R10, R15, 0x4, R10 ;  /* 0x000000040f0a7825 */ /* 0x018fce00078e020a */
.L_x_3:
[----:B------:R-:W-:Y:S01]  /*0140*/  ISETP.NE.AND P0, PT, R13, R0, PT ;  /* 0x000000000d00720c */ /* 0x000fe20003f05270 */
[----:B------:R-:W-:-:S12]  /*0150*/  BSSY.RECONVERGENT B0, `(.L_x_0) ;  /* 0x0000010000007945 */ /* 0x000fd80003800200 */
[----:B--23--:R-:W-:Y:S05]  /*0160*/  @P0 BRA `(.L_x_1) ;  /* 0x0000000000140947 */ /* 0x00cfea0003800000 */
[----:B--2---:R-:W2:Y:S04]  /*0170*/  LDG.E R15, desc[UR6][R10.64+-0x4] ;  /* 0xfffffc060a0f7981 */ /* 0x004ea8000c1e1900 */
[----:B------:R-:W3:Y:S01]  /*0180*/  LDG.E R17, desc[UR6][R8.64+-0x4] ;  /* 0xfffffc0608117981 */ /* 0x000ee2000c1e1900 */
[----:B--2---:R-:W-:-:S05]  /*0190*/  IMAD.WIDE R14, R15, 0x4, R6 ;  /* 0x000000040f0e7825 */ /* 0x004fca00078e0206 */
[----:B---3--:R2:W-:Y:S01]  /*01a0*/  STG.E desc[UR6][R14.64], R17 ;  /* 0x000000110e007986 */ /* 0x0085e2000c101906 */
[----:B------:R-:W-:Y:S05]  /*01b0*/  BRA `(.L_x_2) ;  /* 0x0000000000247947 */ /* 0x000fea0003800000 */
.L_x_1:
[----:B-1----:R-:W-:-:S05]  /*01c0*/  IMAD.WIDE R14, R13, 0x4, R4 ;  /* 0x000000040d0e7825 */ /* 0x002fca00078e0204 */
[----:B--2---:R-:W2:Y:S04]  /*01d0*/  LDG.E R17, desc[UR6][R14.64] ;  /* 0x000000060e117981 */ /* 0x004ea8000c1e1900 */
[----:B------:R-:W2:Y:S02]  /*01e0*/  LDG.E R16, desc[UR6][R14.64+0x4] ;  /* 0x000004060e107981 */ /* 0x000ea4000c1e1900 */
[----:B--2---:R-:W-:-:S13]  /*01f0*/  ISETP.NE.AND P0, PT, R17, R16, PT ;  /* 0x000000101100720c */ /* 0x004fda0003f05270 */
[----:B------:R-:W-:Y:S05]  /*0200*/  @!P0 BRA `(.L_x_2) ;  /* 0x0000000000108947 */ /* 0x000fea0003800000 */
[----:B0-----:R-:W-:-:S06]  /*0210*/  IMAD.WIDE R14, R13, 0x4, R2 ;  /* 0x000000040d0e7825 */ /* 0x001fcc00078e0202 */
[----:B------:R-:W2:Y:S01]  /*0220*/  LDG.E R15, desc[UR6][R14.64] ;  /* 0x000000060e0f7981 */ /* 0x000ea2000c1e1900 */
[----:B------:R-:W-:-:S05]  /*0230*/  IMAD.WIDE R16, R17, 0x4, R6 ;  /* 0x0000000411107825 */ /* 0x000fca00078e0206 */
[----:B--2---:R3:W-:Y:S02]  /*0240*/  STG.E desc[UR6][R16.64], R15 ;  /* 0x0000000f10007986 */ /* 0x0047e4000c101906 */
.L_x_2:
[----:B------:R-:W-:Y:S05]  /*0250*/  BSYNC.RECONVERGENT B0 ;  /* 0x0000000000007941 */ /* 0x000fea0003800200 */
.L_x_0:
[----:B------:R-:W-:-:S04]  /*0260*/  IADD3 R13, PT, PT, R12, R13, RZ ;  /* 0x0000000d0c0d7210 */ /* 0x000fc80007ffe0ff */
[----:B------:R-:W-:-:S13]  /*0270*/  ISETP.GE.AND P0, PT, R13, UR5, PT ;  /* 0x000000050d007c0c */ /* 0x000fda000bf06270 */
[----:B------:R-:W-:Y:S05]  /*0280*/  @!P0 BRA `(.L_x_3) ;  /* 0xfffffffc00ac8947 */ /* 0x000fea000383ffff */
[----:B------:R-:W-:Y:S05]  /*0290*/  EXIT ;  /* 0x000000000000794d */ /* 0x000fea0003800000 */
.L_x_4:
[----:B------:R-:W-:-:S00]  /*02a0*/  BRA `(.L_x_4) ;  /* 0xfffffffc00fc7947 */ /* 0x000fc0000383ffff */
[----:B------:R-:W-:-:S00]  /*02b0*/  NOP ;  /* 0x0000000000007918 */ /* 0x000fc00000000000 */
        /* <DEDUP_REMOVED lines=12> */
.L_x_5:


//--------------------- .nv.shared.reserved.0     --------------------------
	.section	.nv.shared.reserved.0,"aw",@nobits
	.weak		__nv_reservedSMEM_offset_0_alias
	.size		__nv_reservedSMEM_offset_0_alias, 0, 64
	.other		__nv_reservedSMEM_offset_0_alias,@"STO_CUDA_RESERVED_SHARED STV_DEFAULT"
__nv_reservedSMEM_offset_0_alias:
	.zero		0
	.zero		64


//--------------------- .nv.constant0._Z19collateSegments_gpuPiS_S_i --------------------------
	.section	.nv.constant0._Z19collateSegments_gpuPiS_S_i,"a",@progbits
	.sectionflags	@""
	.align	4
.nv.constant0._Z19collateSegments_gpuPiS_S_i:
	.zero		924


//--------------------- SYMBOLS --------------------------

	.type		.nv.reservedSmem.offset0,@object
	.size		.nv.reservedSmem.offset0,0x4
